//
// Generated by NVIDIA NVVM Compiler
//
// Compiler Build ID: CL-36424714
// Cuda compilation tools, release 13.0, V13.0.88
// Based on NVVM 20.0.0
//

.version 9.0
.target sm_100
.address_size 64

	// .globl	_Z18transposeNativeRowPiS_

.visible .entry _Z18transposeNativeRowPiS_(
	.param .u64 .ptr .align 1 _Z18transposeNativeRowPiS__param_0,
	.param .u64 .ptr .align 1 _Z18transposeNativeRowPiS__param_1
)
{
	.reg .pred 	%p<4>;
	.reg .b32 	%r<14>;
	.reg .b64 	%rd<9>;

	ld.param.u64 	%rd1, [_Z18transposeNativeRowPiS__param_0];
	ld.param.u64 	%rd2, [_Z18transposeNativeRowPiS__param_1];
	mov.u32 	%r3, %ctaid.y;
	mov.u32 	%r4, %ntid.y;
	mov.u32 	%r5, %tid.y;
	mad.lo.s32 	%r1, %r3, %r4, %r5;
	mov.u32 	%r6, %ctaid.x;
	mov.u32 	%r7, %ntid.x;
	mov.u32 	%r8, %tid.x;
	mad.lo.s32 	%r2, %r6, %r7, %r8;
	setp.gt.u32 	%p1, %r1, 4095;
	setp.gt.s32 	%p2, %r2, 4095;
	or.pred  	%p3, %p1, %p2;
	@%p3 bra 	$L__BB0_2;
	cvta.to.global.u64 	%rd3, %rd1;
	cvta.to.global.u64 	%rd4, %rd2;
	shl.b32 	%r9, %r1, 12;
	add.s32 	%r10, %r9, %r2;
	mul.wide.s32 	%rd5, %r10, 4;
	add.s64 	%rd6, %rd3, %rd5;
	ld.global.u32 	%r11, [%rd6];
	shl.b32 	%r12, %r2, 12;
	add.s32 	%r13, %r12, %r1;
	mul.wide.s32 	%rd7, %r13, 4;
	add.s64 	%rd8, %rd4, %rd7;
	st.global.u32 	[%rd8], %r11;
$L__BB0_2:
	ret;

}
	// .globl	_Z18transposeNativeColPiS_
.visible .entry _Z18transposeNativeColPiS_(
	.param .u64 .ptr .align 1 _Z18transposeNativeColPiS__param_0,
	.param .u64 .ptr .align 1 _Z18transposeNativeColPiS__param_1
)
{
	.reg .pred 	%p<4>;
	.reg .b32 	%r<14>;
	.reg .b64 	%rd<9>;

	ld.param.u64 	%rd1, [_Z18transposeNativeColPiS__param_0];
	ld.param.u64 	%rd2, [_Z18transposeNativeColPiS__param_1];
	mov.u32 	%r3, %ctaid.y;
	mov.u32 	%r4, %ntid.y;
	mov.u32 	%r5, %tid.y;
	mad.lo.s32 	%r1, %r3, %r4, %r5;
	mov.u32 	%r6, %ctaid.x;
	mov.u32 	%r7, %ntid.x;
	mov.u32 	%r8, %tid.x;
	mad.lo.s32 	%r2, %r6, %r7, %r8;
	setp.gt.u32 	%p1, %r1, 4095;
	setp.gt.s32 	%p2, %r2, 4095;
	or.pred  	%p3, %p1, %p2;
	@%p3 bra 	$L__BB1_2;
	cvta.to.global.u64 	%rd3, %rd1;
	cvta.to.global.u64 	%rd4, %rd2;
	shl.b32 	%r9, %r2, 12;
	add.s32 	%r10, %r9, %r1;
	mul.wide.s32 	%rd5, %r10, 4;
	add.s64 	%rd6, %rd3, %rd5;
	ld.global.u32 	%r11, [%rd6];
	shl.b32 	%r12, %r1, 12;
	add.s32 	%r13, %r12, %r2;
	mul.wide.s32 	%rd7, %r13, 4;
	add.s64 	%rd8, %rd4, %rd7;
	st.global.u32 	[%rd8], %r11;
$L__BB1_2:
	ret;

}


// ===== COMPILED SASS (sm_100) =====

	.target	sm_100

	.elftype	@"ET_EXEC"


//--------------------- .note.nv.tkinfo           --------------------------
	.section	.note.nv.tkinfo,"",@"SHT_NOTE"
	.sectionflags	@"SHF_NOTE_NV_TKINFO"
	.tkinfo
        /*0018*/ 	.word	0x00000002
        /*0030*/ 	.string	""
        /*0030*/ 	.string	"ptxas"
        /*0030*/ 	.string	"Cuda compilation tools, release 13.0, V13.0.88"
        /*0030*/ 	.string	"Build cuda_13.0.r13.0/compiler.36424714_0"
        /*0030*/ 	.string	"-arch sm_100 -m 64 "



//--------------------- .note.nv.cuinfo           --------------------------
	.section	.note.nv.cuinfo,"",@"SHT_NOTE"
	.sectionflags	@"SHF_NOTE_NV_CUINFO"
        /*0018*/ 	.short	0x0002
        /*001a*/ 	.short	0x0064
        /*001c*/ 	.short	0x0082
	.zero		2


//--------------------- .nv.info                  --------------------------
	.section	.nv.info,"",@"SHT_CUDA_INFO"
	.align	4


	//----- nvinfo : EIATTR_REGCOUNT
	.align		4
        /*0000*/ 	.byte	0x04, 0x2f
        /*0002*/ 	.short	(.L_1 - .L_0)
	.align		4
.L_0:
        /*0004*/ 	.word	index@(_Z18transposeNativeRowPiS_)
        /*0008*/ 	.word	0x0000000a


	//----- nvinfo : EIATTR_FRAME_SIZE
	.align		4
.L_1:
        /*000c*/ 	.byte	0x04, 0x11
        /*000e*/ 	.short	(.L_3 - .L_2)
	.align		4
.L_2:
        /*0010*/ 	.word	index@(_Z18transposeNativeRowPiS_)
        /*0014*/ 	.word	0x00000000


	//----- nvinfo : EIATTR_REGCOUNT
	.align		4
.L_3:
        /*0018*/ 	.byte	0x04, 0x2f
        /*001a*/ 	.short	(.L_5 - .L_4)
	.align		4
.L_4:
        /*001c*/ 	.word	index@(_Z18transposeNativeColPiS_)
        /*0020*/ 	.word	0x0000000a


	//----- nvinfo : EIATTR_FRAME_SIZE
	.align		4
.L_5:
        /*0024*/ 	.byte	0x04, 0x11
        /*0026*/ 	.short	(.L_7 - .L_6)
	.align		4
.L_6:
        /*0028*/ 	.word	index@(_Z18transposeNativeColPiS_)
        /*002c*/ 	.word	0x00000000


	//----- nvinfo : EIATTR_MIN_STACK_SIZE
	.align		4
.L_7:
        /*0030*/ 	.byte	0x04, 0x12
        /*0032*/ 	.short	(.L_9 - .L_8)
	.align		4
.L_8:
        /*0034*/ 	.word	index@(_Z18transposeNativeColPiS_)
        /*0038*/ 	.word	0x00000000


	//----- nvinfo : EIATTR_MIN_STACK_SIZE
	.align		4
.L_9:
        /*003c*/ 	.byte	0x04, 0x12
        /*003e*/ 	.short	(.L_11 - .L_10)
	.align		4
.L_10:
        /*0040*/ 	.word	index@(_Z18transposeNativeRowPiS_)
        /*0044*/ 	.word	0x00000000
.L_11:


//--------------------- .nv.compat                --------------------------
	.section	.nv.compat,"",@"SHT_CUDA_COMPAT_INFO"
	.align	4
        /*0000*/ 	.byte	0x02, 0x09, 0x00, 0x00, 0x02, 0x02, 0x01, 0x00, 0x02, 0x05, 0x05, 0x00, 0x03, 0x07, 0x01, 0x01
        /*0010*/ 	.byte	0x02, 0x03, 0x00, 0x00, 0x02, 0x06, 0x01, 0x00, 0x04, 0x0b, 0x08, 0x00, 0x09, 0x00, 0x00, 0x00
        /*0020*/ 	.byte	0x00, 0x00, 0x00, 0x00


//--------------------- .nv.info._Z18transposeNativeColPiS_ --------------------------
	.section	.nv.info._Z18transposeNativeColPiS_,"",@"SHT_CUDA_INFO"
	.sectionflags	@""
	.align	4


	//----- nvinfo : EIATTR_CUDA_API_VERSION
	.align		4
        /*0000*/ 	.byte	0x04, 0x37
        /*0002*/ 	.short	(.L_13 - .L_12)
.L_12:
        /*0004*/ 	.word	0x00000082


	//----- nvinfo : EIATTR_KPARAM_INFO
	.align		4
.L_13:
        /*0008*/ 	.byte	0x04, 0x17
        /*000a*/ 	.short	(.L_15 - .L_14)
.L_14:
        /*000c*/ 	.word	0x00000000
        /*0010*/ 	.short	0x0001
        /*0012*/ 	.short	0x0008
        /*0014*/ 	.byte	0x00, 0xf5, 0x21, 0x00


	//----- nvinfo : EIATTR_KPARAM_INFO
	.align		4
.L_15:
        /*0018*/ 	.byte	0x04, 0x17
        /*001a*/ 	.short	(.L_17 - .L_16)
.L_16:
        /*001c*/ 	.word	0x00000000
        /*0020*/ 	.short	0x0000
        /*0022*/ 	.short	0x0000
        /*0024*/ 	.byte	0x00, 0xf5, 0x21, 0x00


	//----- nvinfo : EIATTR_SPARSE_MMA_MASK
	.align		4
.L_17:
        /*0028*/ 	.byte	0x03, 0x50
        /*002a*/ 	.short	0x0000


	//----- nvinfo : EIATTR_MAXREG_COUNT
	.align		4
        /*002c*/ 	.byte	0x03, 0x1b
        /*002e*/ 	.short	0x00ff


	//----- nvinfo : EIATTR_MERCURY_ISA_VERSION
	.align		4
        /*0030*/ 	.byte	0x03, 0x5f
        /*0032*/ 	.short	0x0101


	//----- nvinfo : EIATTR_VRC_CTA_INIT_COUNT
	.align		4
        /*0034*/ 	.byte	0x02, 0x4a
	.zero		1
	.zero		1


	//----- nvinfo : EIATTR_EXIT_INSTR_OFFSETS
	.align		4
        /*0038*/ 	.byte	0x04, 0x1c
        /*003a*/ 	.short	(.L_19 - .L_18)


	//   ....[0]....
.L_18:
        /*003c*/ 	.word	0x000000b0


	//   ....[1]....
        /*0040*/ 	.word	0x00000150


	//----- nvinfo : EIATTR_CBANK_PARAM_SIZE
	.align		4
.L_19:
        /*0044*/ 	.byte	0x03, 0x19
        /*0046*/ 	.short	0x0010


	//----- nvinfo : EIATTR_PARAM_CBANK
	.align		4
        /*0048*/ 	.byte	0x04, 0x0a
        /*004a*/ 	.short	(.L_21 - .L_20)
	.align		4
.L_20:
        /*004c*/ 	.word	index@(.nv.constant0._Z18transposeNativeColPiS_)
        /*0050*/ 	.short	0x0380
        /*0052*/ 	.short	0x0010


	//----- nvinfo : EIATTR_SW_WAR
	.align		4
.L_21:
        /*0054*/ 	.byte	0x04, 0x36
        /*0056*/ 	.short	(.L_23 - .L_22)
.L_22:
        /*0058*/ 	.word	0x00000008
.L_23:


//--------------------- .nv.info._Z18transposeNativeRowPiS_ --------------------------
	.section	.nv.info._Z18transposeNativeRowPiS_,"",@"SHT_CUDA_INFO"
	.sectionflags	@""
	.align	4


	//----- nvinfo : EIATTR_CUDA_API_VERSION
	.align		4
        /*0000*/ 	.byte	0x04, 0x37
        /*0002*/ 	.short	(.L_25 - .L_24)
.L_24:
        /*0004*/ 	.word	0x00000082


	//----- nvinfo : EIATTR_KPARAM_INFO
	.align		4
.L_25:
        /*0008*/ 	.byte	0x04, 0x17
        /*000a*/ 	.short	(.L_27 - .L_26)
.L_26:
        /*000c*/ 	.word	0x00000000
        /*0010*/ 	.short	0x0001
        /*0012*/ 	.short	0x0008
        /*0014*/ 	.byte	0x00, 0xf5, 0x21, 0x00


	//----- nvinfo : EIATTR_KPARAM_INFO
	.align		4
.L_27:
        /*0018*/ 	.byte	0x04, 0x17
        /*001a*/ 	.short	(.L_29 - .L_28)
.L_28:
        /*001c*/ 	.word	0x00000000
        /*0020*/ 	.short	0x0000
        /*0022*/ 	.short	0x0000
        /*0024*/ 	.byte	0x00, 0xf5, 0x21, 0x00


	//----- nvinfo : EIATTR_SPARSE_MMA_MASK
	.align		4
.L_29:
        /*0028*/ 	.byte	0x03, 0x50
        /*002a*/ 	.short	0x0000


	//----- nvinfo : EIATTR_MAXREG_COUNT
	.align		4
        /*002c*/ 	.byte	0x03, 0x1b
        /*002e*/ 	.short	0x00ff


	//----- nvinfo : EIATTR_MERCURY_ISA_VERSION
	.align		4
        /*0030*/ 	.byte	0x03, 0x5f
        /*0032*/ 	.short	0x0101


	//----- nvinfo : EIATTR_VRC_CTA_INIT_COUNT
	.align		4
        /*0034*/ 	.byte	0x02, 0x4a
	.zero		1
	.zero		1


	//----- nvinfo : EIATTR_EXIT_INSTR_OFFSETS
	.align		4
        /*0038*/ 	.byte	0x04, 0x1c
        /*003a*/ 	.short	(.L_31 - .L_30)


	//   ....[0]....
.L_30:
        /*003c*/ 	.word	0x000000b0


	//   ....[1]....
        /*0040*/ 	.word	0x00000150


	//----- nvinfo : EIATTR_CBANK_PARAM_SIZE
	.align		4
.L_31:
        /*0044*/ 	.byte	0x03, 0x19
        /*0046*/ 	.short	0x0010


	//----- nvinfo : EIATTR_PARAM_CBANK
	.align		4
        /*0048*/ 	.byte	0x04, 0x0a
        /*004a*/ 	.short	(.L_33 - .L_32)
	.align		4
.L_32:
        /*004c*/ 	.word	index@(.nv.constant0._Z18transposeNativeRowPiS_)
        /*0050*/ 	.short	0x0380
        /*0052*/ 	.short	0x0010


	//----- nvinfo : EIATTR_SW_WAR
	.align		4
.L_33:
        /*0054*/ 	.byte	0x04, 0x36
        /*0056*/ 	.short	(.L_35 - .L_34)
.L_34:
        /*0058*/ 	.word	0x00000008
.L_35:


//--------------------- .nv.callgraph             --------------------------
	.section	.nv.callgraph,"",@"SHT_CUDA_CALLGRAPH"
	.align	4
	.sectionentsize	8
	.align		4
        /*0000*/ 	.word	0x00000000
	.align		4
        /*0004*/ 	.word	0xffffffff
	.align		4
        /*0008*/ 	.word	0x00000000
	.align		4
        /*000c*/ 	.word	0xfffffffe
	.align		4
        /*0010*/ 	.word	0x00000000
	.align		4
        /*0014*/ 	.word	0xfffffffd
	.align		4
        /*0018*/ 	.word	0x00000000
	.align		4
        /*001c*/ 	.word	0xfffffffc


//--------------------- .text._Z18transposeNativeColPiS_ --------------------------
	.section	.text._Z18transposeNativeColPiS_,"ax",@progbits
	.align	128
        .global         _Z18transposeNativeColPiS_
        .type           _Z18transposeNativeColPiS_,@function
        .size           _Z18transposeNativeColPiS_,(.L_x_2 - _Z18transposeNativeColPiS_)
        .other          _Z18transposeNativeColPiS_,@"STO_CUDA_ENTRY STV_DEFAULT"
_Z18transposeNativeColPiS_:
.text._Z18transposeNativeColPiS_:
[----:B------:R-:W-:Y:S01]  /*0000*/  LDC R1, c[0x0][0x37c] ;  /* 0x0000df00ff017b82 */ /* 0x000fe20000000800 */
[----:B------:R-:W0:Y:S07]  /*0010*/  S2R R2, SR_TID.X ;  /* 0x0000000000027919 */ /* 0x000e2e0000002100 */
[----:B------:R-:W1:Y:S01]  /*0020*/  LDC R0, c[0x0][0x364] ;  /* 0x0000d900ff007b82 */ /* 0x000e620000000800 */
[----:B------:R-:W1:Y:S07]  /*0030*/  S2R R3, SR_TID.Y ;  /* 0x0000000000037919 */ /* 0x000e6e0000002200 */
[----:B------:R-:W0:Y:S08]  /*0040*/  S2UR UR5, SR_CTAID.X ;  /* 0x00000000000579c3 */ /* 0x000e300000002500 */
[----:B------:R-:W0:Y:S08]  /*0050*/  LDC R7, c[0x0][0x360] ;  /* 0x0000d800ff077b82 */ /* 0x000e300000000800 */
[----:B------:R-:W1:Y:S01]  /*0060*/  S2UR UR4, SR_CTAID.Y ;  /* 0x00000000000479c3 */ /* 0x000e620000002600 */
[----:B0-----:R-:W-:-:S05]  /*0070*/  IMAD R7, R7, UR5, R2 ;  /* 0x0000000507077c24 */ /* 0x001fca000f8e0202 */
[----:B------:R-:W-:Y:S01]  /*0080*/  ISETP.GT.AND P0, PT, R7, 0xfff, PT ;  /* 0x00000fff0700780c */ /* 0x000fe20003f04270 */
[----:B-1----:R-:W-:-:S05]  /*0090*/  IMAD R0, R0, UR4, R3 ;  /* 0x0000000400007c24 */ /* 0x002fca000f8e0203 */
[----:B------:R-:W-:-:S13]  /*00a0*/  ISETP.GT.U32.OR P0, PT, R0, 0xfff, P0 ;  /* 0x00000fff0000780c */ /* 0x000fda0000704470 */
[----:B------:R-:W-:Y:S05]  /*00b0*/  @P0 EXIT ;  /* 0x000000000000094d */ /* 0x000fea0003800000 */
[----:B------:R-:W0:Y:S01]  /*00c0*/  LDC.64 R2, c[0x0][0x380] ;  /* 0x0000e000ff027b82 */ /* 0x000e220000000a00 */
[----:B------:R-:W1:Y:S01]  /*00d0*/  LDCU.64 UR4, c[0x0][0x358] ;  /* 0x00006b00ff0477ac */ /* 0x000e620008000a00 */
[----:B------:R-:W-:-:S05]  /*00e0*/  LEA R5, R7, R0, 0xc ;  /* 0x0000000007057211 */ /* 0x000fca00078e60ff */
[----:B0-----:R-:W-:Y:S02]  /*00f0*/  IMAD.WIDE R2, R5, 0x4, R2 ;  /* 0x0000000405027825 */ /* 0x001fe400078e0202 */
[----:B------:R-:W0:Y:S04]  /*0100*/  LDC.64 R4, c[0x0][0x388] ;  /* 0x0000e200ff047b82 */ /* 0x000e280000000a00 */
[----:B-1----:R-:W2:Y:S01]  /*0110*/  LDG.E R3, desc[UR4][R2.64] ;  /* 0x0000000402037981 */ /* 0x002ea2000c1e1900 */
[----:B------:R-:W-:-:S05]  /*0120*/  LEA R7, R0, R7, 0xc ;  /* 0x0000000700077211 */ /* 0x000fca00078e60ff */
[----:B0-----:R-:W-:-:S05]  /*0130*/  IMAD.WIDE R4, R7, 0x4, R4 ;  /* 0x0000000407047825 */ /* 0x001fca00078e0204 */
[----:B--2---:R-:W-:Y:S01]  /*0140*/  STG.E desc[UR4][R4.64], R3 ;  /* 0x0000000304007986 */ /* 0x004fe2000c101904 */
[----:B------:R-:W-:Y:S05]  /*0150*/  EXIT ;  /* 0x000000000000794d */ /* 0x000fea0003800000 */
.L_x_0:
[----:B------:R-:W-:-:S00]  /*0160*/  BRA `(.L_x_0) ;  /* 0xfffffffc00fc7947 */ /* 0x000fc0000383ffff */
[----:B------:R-:W-:-:S00]  /*0170*/  NOP ;  /* 0x0000000000007918 */ /* 0x000fc00000000000 */
        /* <DEDUP_REMOVED lines=8> */
.L_x_2:


//--------------------- .text._Z18transposeNativeRowPiS_ --------------------------
	.section	.text._Z18transposeNativeRowPiS_,"ax",@progbits
	.align	128
        .global         _Z18transposeNativeRowPiS_
        .type           _Z18transposeNativeRowPiS_,@function
        .size           _Z18transposeNativeRowPiS_,(.L_x_3 - _Z18transposeNativeRowPiS_)
        .other          _Z18transposeNativeRowPiS_,@"STO_CUDA_ENTRY STV_DEFAULT"
_Z18transposeNativeRowPiS_:
.text._Z18transposeNativeRowPiS_:
        /* <DEDUP_REMOVED lines=22> */
.L_x_1:
        /* <DEDUP_REMOVED lines=10> */
.L_x_3:


//--------------------- .nv.shared.reserved.0     --------------------------
	.section	.nv.shared.reserved.0,"aw",@nobits
	.weak		__nv_reservedSMEM_offset_0_alias
	.size		__nv_reservedSMEM_offset_0_alias, 0, 64
	.other		__nv_reservedSMEM_offset_0_alias,@"STO_CUDA_RESERVED_SHARED STV_DEFAULT"
__nv_reservedSMEM_offset_0_alias:
	.zero		0
	.zero		64


//--------------------- .nv.constant0._Z18transposeNativeColPiS_ --------------------------
	.section	.nv.constant0._Z18transposeNativeColPiS_,"a",@progbits
	.sectionflags	@""
	.align	4
.nv.constant0._Z18transposeNativeColPiS_:
	.zero		912


//--------------------- .nv.constant0._Z18transposeNativeRowPiS_ --------------------------
	.section	.nv.constant0._Z18transposeNativeRowPiS_,"a",@progbits
	.sectionflags	@""
	.align	4
.nv.constant0._Z18transposeNativeRowPiS_:
	.zero		912


//--------------------- SYMBOLS --------------------------

	.type		.nv.reservedSmem.offset0,@object
	.size		.nv.reservedSmem.offset0,0x4
